//
// Generated by NVIDIA NVVM Compiler
//
// Compiler Build ID: CL-36424714
// Cuda compilation tools, release 13.0, V13.0.88
// Based on NVVM 20.0.0
//

.version 9.0
.target sm_100
.address_size 64

	// .globl	_Z4scanPiS_

.visible .entry _Z4scanPiS_(
	.param .u64 .ptr .align 1 _Z4scanPiS__param_0,
	.param .u64 .ptr .align 1 _Z4scanPiS__param_1
)
{
	.reg .pred 	%p<10>;
	.reg .b32 	%r<109>;
	.reg .b64 	%rd<20>;

	ld.param.u64 	%rd9, [_Z4scanPiS__param_0];
	ld.param.u64 	%rd8, [_Z4scanPiS__param_1];
	cvta.to.global.u64 	%rd1, %rd9;
	mov.u32 	%r32, %tid.x;
	mov.u32 	%r33, %ctaid.x;
	mov.u32 	%r34, %ntid.x;
	mad.lo.s32 	%r1, %r33, %r34, %r32;
	setp.lt.s32 	%p1, %r1, 0;
	mov.b32 	%r108, 0;
	@%p1 bra 	$L__BB0_13;
	min.u32 	%r37, %r1, 511;
	add.s32 	%r2, %r37, 1;
	and.b32  	%r3, %r2, 15;
	setp.lt.u32 	%p2, %r1, 15;
	mov.b32 	%r101, 0;
	mov.u32 	%r108, %r101;
	@%p2 bra 	$L__BB0_4;
	and.b32  	%r101, %r2, 1008;
	neg.s32 	%r95, %r101;
	add.s64 	%rd18, %rd1, 32;
	mov.b32 	%r108, 0;
$L__BB0_3:
	.pragma "nounroll";
	ld.global.u32 	%r39, [%rd18+-32];
	add.s32 	%r40, %r39, %r108;
	ld.global.u32 	%r41, [%rd18+-28];
	add.s32 	%r42, %r41, %r40;
	ld.global.u32 	%r43, [%rd18+-24];
	add.s32 	%r44, %r43, %r42;
	ld.global.u32 	%r45, [%rd18+-20];
	add.s32 	%r46, %r45, %r44;
	ld.global.u32 	%r47, [%rd18+-16];
	add.s32 	%r48, %r47, %r46;
	ld.global.u32 	%r49, [%rd18+-12];
	add.s32 	%r50, %r49, %r48;
	ld.global.u32 	%r51, [%rd18+-8];
	add.s32 	%r52, %r51, %r50;
	ld.global.u32 	%r53, [%rd18+-4];
	add.s32 	%r54, %r53, %r52;
	ld.global.u32 	%r55, [%rd18];
	add.s32 	%r56, %r55, %r54;
	ld.global.u32 	%r57, [%rd18+4];
	add.s32 	%r58, %r57, %r56;
	ld.global.u32 	%r59, [%rd18+8];
	add.s32 	%r60, %r59, %r58;
	ld.global.u32 	%r61, [%rd18+12];
	add.s32 	%r62, %r61, %r60;
	ld.global.u32 	%r63, [%rd18+16];
	add.s32 	%r64, %r63, %r62;
	ld.global.u32 	%r65, [%rd18+20];
	add.s32 	%r66, %r65, %r64;
	ld.global.u32 	%r67, [%rd18+24];
	add.s32 	%r68, %r67, %r66;
	ld.global.u32 	%r69, [%rd18+28];
	add.s32 	%r108, %r69, %r68;
	add.s32 	%r95, %r95, 16;
	add.s64 	%rd18, %rd18, 64;
	setp.ne.s32 	%p3, %r95, 0;
	@%p3 bra 	$L__BB0_3;
$L__BB0_4:
	setp.eq.s32 	%p4, %r3, 0;
	@%p4 bra 	$L__BB0_13;
	and.b32  	%r13, %r2, 7;
	setp.lt.u32 	%p5, %r3, 8;
	@%p5 bra 	$L__BB0_7;
	mul.wide.u32 	%rd10, %r101, 4;
	add.s64 	%rd11, %rd1, %rd10;
	ld.global.u32 	%r71, [%rd11];
	add.s32 	%r72, %r71, %r108;
	ld.global.u32 	%r73, [%rd11+4];
	add.s32 	%r74, %r73, %r72;
	ld.global.u32 	%r75, [%rd11+8];
	add.s32 	%r76, %r75, %r74;
	ld.global.u32 	%r77, [%rd11+12];
	add.s32 	%r78, %r77, %r76;
	ld.global.u32 	%r79, [%rd11+16];
	add.s32 	%r80, %r79, %r78;
	ld.global.u32 	%r81, [%rd11+20];
	add.s32 	%r82, %r81, %r80;
	ld.global.u32 	%r83, [%rd11+24];
	add.s32 	%r84, %r83, %r82;
	ld.global.u32 	%r85, [%rd11+28];
	add.s32 	%r108, %r85, %r84;
	add.s32 	%r101, %r101, 8;
$L__BB0_7:
	setp.eq.s32 	%p6, %r13, 0;
	@%p6 bra 	$L__BB0_13;
	and.b32  	%r19, %r2, 3;
	setp.lt.u32 	%p7, %r13, 4;
	@%p7 bra 	$L__BB0_10;
	mul.wide.u32 	%rd12, %r101, 4;
	add.s64 	%rd13, %rd1, %rd12;
	ld.global.u32 	%r87, [%rd13];
	add.s32 	%r88, %r87, %r108;
	ld.global.u32 	%r89, [%rd13+4];
	add.s32 	%r90, %r89, %r88;
	ld.global.u32 	%r91, [%rd13+8];
	add.s32 	%r92, %r91, %r90;
	ld.global.u32 	%r93, [%rd13+12];
	add.s32 	%r108, %r93, %r92;
	add.s32 	%r101, %r101, 4;
$L__BB0_10:
	setp.eq.s32 	%p8, %r19, 0;
	@%p8 bra 	$L__BB0_13;
	mul.wide.u32 	%rd14, %r101, 4;
	add.s64 	%rd19, %rd1, %rd14;
	neg.s32 	%r106, %r19;
$L__BB0_12:
	.pragma "nounroll";
	ld.global.u32 	%r94, [%rd19];
	add.s32 	%r108, %r94, %r108;
	add.s64 	%rd19, %rd19, 4;
	add.s32 	%r106, %r106, 1;
	setp.ne.s32 	%p9, %r106, 0;
	@%p9 bra 	$L__BB0_12;
$L__BB0_13:
	cvta.to.global.u64 	%rd15, %rd8;
	mul.wide.s32 	%rd16, %r1, 4;
	add.s64 	%rd17, %rd15, %rd16;
	st.global.u32 	[%rd17], %r108;
	ret;

}


// ===== COMPILED SASS (sm_100) =====

	.target	sm_100

	.elftype	@"ET_EXEC"


//--------------------- .note.nv.tkinfo           --------------------------
	.section	.note.nv.tkinfo,"",@"SHT_NOTE"
	.sectionflags	@"SHF_NOTE_NV_TKINFO"
	.tkinfo
        /*0018*/ 	.word	0x00000002
        /*0030*/ 	.string	""
        /*0030*/ 	.string	"ptxas"
        /*0030*/ 	.string	"Cuda compilation tools, release 13.0, V13.0.88"
        /*0030*/ 	.string	"Build cuda_13.0.r13.0/compiler.36424714_0"
        /*0030*/ 	.string	"-arch sm_100 -m 64 "



//--------------------- .note.nv.cuinfo           --------------------------
	.section	.note.nv.cuinfo,"",@"SHT_NOTE"
	.sectionflags	@"SHF_NOTE_NV_CUINFO"
        /*0018*/ 	.short	0x0002
        /*001a*/ 	.short	0x0064
        /*001c*/ 	.short	0x0082
	.zero		2


//--------------------- .nv.info                  --------------------------
	.section	.nv.info,"",@"SHT_CUDA_INFO"
	.align	4


	//----- nvinfo : EIATTR_REGCOUNT
	.align		4
        /*0000*/ 	.byte	0x04, 0x2f
        /*0002*/ 	.short	(.L_1 - .L_0)
	.align		4
.L_0:
        /*0004*/ 	.word	index@(_Z4scanPiS_)
        /*0008*/ 	.word	0x0000001b


	//----- nvinfo : EIATTR_FRAME_SIZE
	.align		4
.L_1:
        /*000c*/ 	.byte	0x04, 0x11
        /*000e*/ 	.short	(.L_3 - .L_2)
	.align		4
.L_2:
        /*0010*/ 	.word	index@(_Z4scanPiS_)
        /*0014*/ 	.word	0x00000000


	//----- nvinfo : EIATTR_MIN_STACK_SIZE
	.align		4
.L_3:
        /*0018*/ 	.byte	0x04, 0x12
        /*001a*/ 	.short	(.L_5 - .L_4)
	.align		4
.L_4:
        /*001c*/ 	.word	index@(_Z4scanPiS_)
        /*0020*/ 	.word	0x00000000
.L_5:


//--------------------- .nv.compat                --------------------------
	.section	.nv.compat,"",@"SHT_CUDA_COMPAT_INFO"
	.align	4
        /*0000*/ 	.byte	0x02, 0x09, 0x00, 0x00, 0x02, 0x02, 0x01, 0x00, 0x02, 0x05, 0x05, 0x00, 0x03, 0x07, 0x01, 0x01
        /*0010*/ 	.byte	0x02, 0x03, 0x00, 0x00, 0x02, 0x06, 0x01, 0x00, 0x04, 0x0b, 0x08, 0x00, 0x09, 0x00, 0x00, 0x00
        /*0020*/ 	.byte	0x00, 0x00, 0x00, 0x00


//--------------------- .nv.info._Z4scanPiS_      --------------------------
	.section	.nv.info._Z4scanPiS_,"",@"SHT_CUDA_INFO"
	.sectionflags	@""
	.align	4


	//----- nvinfo : EIATTR_CUDA_API_VERSION
	.align		4
        /*0000*/ 	.byte	0x04, 0x37
        /*0002*/ 	.short	(.L_7 - .L_6)
.L_6:
        /*0004*/ 	.word	0x00000082


	//----- nvinfo : EIATTR_KPARAM_INFO
	.align		4
.L_7:
        /*0008*/ 	.byte	0x04, 0x17
        /*000a*/ 	.short	(.L_9 - .L_8)
.L_8:
        /*000c*/ 	.word	0x00000000
        /*0010*/ 	.short	0x0001
        /*0012*/ 	.short	0x0008
        /*0014*/ 	.byte	0x00, 0xf5, 0x21, 0x00


	//----- nvinfo : EIATTR_KPARAM_INFO
	.align		4
.L_9:
        /*0018*/ 	.byte	0x04, 0x17
        /*001a*/ 	.short	(.L_11 - .L_10)
.L_10:
        /*001c*/ 	.word	0x00000000
        /*0020*/ 	.short	0x0000
        /*0022*/ 	.short	0x0000
        /*0024*/ 	.byte	0x00, 0xf5, 0x21, 0x00


	//----- nvinfo : EIATTR_SPARSE_MMA_MASK
	.align		4
.L_11:
        /*0028*/ 	.byte	0x03, 0x50
        /*002a*/ 	.short	0x0000


	//----- nvinfo : EIATTR_MAXREG_COUNT
	.align		4
        /*002c*/ 	.byte	0x03, 0x1b
        /*002e*/ 	.short	0x00ff


	//----- nvinfo : EIATTR_MERCURY_ISA_VERSION
	.align		4
        /*0030*/ 	.byte	0x03, 0x5f
        /*0032*/ 	.short	0x0101


	//----- nvinfo : EIATTR_VRC_CTA_INIT_COUNT
	.align		4
        /*0034*/ 	.byte	0x02, 0x4a
	.zero		1
	.zero		1


	//----- nvinfo : EIATTR_EXIT_INSTR_OFFSETS
	.align		4
        /*0038*/ 	.byte	0x04, 0x1c
        /*003a*/ 	.short	(.L_13 - .L_12)


	//   ....[0]....
.L_12:
        /*003c*/ 	.word	0x000006f0


	//----- nvinfo : EIATTR_CRS_STACK_SIZE
	.align		4
.L_13:
        /*0040*/ 	.byte	0x04, 0x1e
        /*0042*/ 	.short	(.L_15 - .L_14)
.L_14:
        /*0044*/ 	.word	0x00000000


	//----- nvinfo : EIATTR_CBANK_PARAM_SIZE
	.align		4
.L_15:
        /*0048*/ 	.byte	0x03, 0x19
        /*004a*/ 	.short	0x0010


	//----- nvinfo : EIATTR_PARAM_CBANK
	.align		4
        /*004c*/ 	.byte	0x04, 0x0a
        /*004e*/ 	.short	(.L_17 - .L_16)
	.align		4
.L_16:
        /*0050*/ 	.word	index@(.nv.constant0._Z4scanPiS_)
        /*0054*/ 	.short	0x0380
        /*0056*/ 	.short	0x0010


	//----- nvinfo : EIATTR_SW_WAR
	.align		4
.L_17:
        /*0058*/ 	.byte	0x04, 0x36
        /*005a*/ 	.short	(.L_19 - .L_18)
.L_18:
        /*005c*/ 	.word	0x00000008
.L_19:


//--------------------- .nv.callgraph             --------------------------
	.section	.nv.callgraph,"",@"SHT_CUDA_CALLGRAPH"
	.align	4
	.sectionentsize	8
	.align		4
        /*0000*/ 	.word	0x00000000
	.align		4
        /*0004*/ 	.word	0xffffffff
	.align		4
        /*0008*/ 	.word	0x00000000
	.align		4
        /*000c*/ 	.word	0xfffffffe
	.align		4
        /*0010*/ 	.word	0x00000000
	.align		4
        /*0014*/ 	.word	0xfffffffd
	.align		4
        /*0018*/ 	.word	0x00000000
	.align		4
        /*001c*/ 	.word	0xfffffffc


//--------------------- .text._Z4scanPiS_         --------------------------
	.section	.text._Z4scanPiS_,"ax",@progbits
	.align	128
        .global         _Z4scanPiS_
        .type           _Z4scanPiS_,@function
        .size           _Z4scanPiS_,(.L_x_11 - _Z4scanPiS_)
        .other          _Z4scanPiS_,@"STO_CUDA_ENTRY STV_DEFAULT"
_Z4scanPiS_:
.text._Z4scanPiS_:
[----:B------:R-:W-:Y:S01]  /*0000*/  LDC R1, c[0x0][0x37c] ;  /* 0x0000df00ff017b82 */ /* 0x000fe20000000800 */
[----:B------:R-:W0:Y:S07]  /*0010*/  S2R R2, SR_TID.X ;  /* 0x0000000000027919 */ /* 0x000e2e0000002100 */
[----:B------:R-:W0:Y:S01]  /*0020*/  S2UR UR4, SR_CTAID.X ;  /* 0x00000000000479c3 */ /* 0x000e220000002500 */
[----:B------:R-:W1:Y:S01]  /*0030*/  LDCU.64 UR6, c[0x0][0x358] ;  /* 0x00006b00ff0677ac */ /* 0x000e620008000a00 */
[----:B------:R-:W-:Y:S01]  /*0040*/  BSSY.RECONVERGENT B0, `(.L_x_0) ;  /* 0x0000067000007945 */ /* 0x000fe20003800200 */
[----:B------:R-:W-:-:S05]  /*0050*/  IMAD.MOV.U32 R0, RZ, RZ, RZ ;  /* 0x000000ffff007224 */ /* 0x000fca00078e00ff */
[----:B------:R-:W0:Y:S02]  /*0060*/  LDC R3, c[0x0][0x360] ;  /* 0x0000d800ff037b82 */ /* 0x000e240000000800 */
[----:B0-----:R-:W-:-:S05]  /*0070*/  IMAD R2, R3, UR4, R2 ;  /* 0x0000000403027c24 */ /* 0x001fca000f8e0202 */
[----:B------:R-:W-:-:S13]  /*0080*/  ISETP.GE.AND P0, PT, R2, RZ, PT ;  /* 0x000000ff0200720c */ /* 0x000fda0003f06270 */
[----:B-1----:R-:W-:Y:S05]  /*0090*/  @!P0 BRA `(.L_x_1) ;  /* 0x0000000400848947 */ /* 0x002fea0003800000 */
[C---:B------:R-:W-:Y:S01]  /*00a0*/  ISETP.GE.U32.AND P1, PT, R2.reuse, 0xf, PT ;  /* 0x0000000f0200780c */ /* 0x040fe20003f26070 */
[----:B------:R-:W-:Y:S01]  /*00b0*/  BSSY.RECONVERGENT B1, `(.L_x_2) ;  /* 0x000002e000017945 */ /* 0x000fe20003800200 */
[----:B------:R-:W-:Y:S01]  /*00c0*/  VIMNMX.U32 R6, PT, PT, R2, 0x1ff, PT ;  /* 0x000001ff02067848 */ /* 0x000fe20003fe0000 */
[----:B------:R-:W-:Y:S02]  /*00d0*/  IMAD.MOV.U32 R3, RZ, RZ, RZ ;  /* 0x000000ffff037224 */ /* 0x000fe400078e00ff */
[----:B------:R-:W-:Y:S02]  /*00e0*/  IMAD.MOV.U32 R0, RZ, RZ, RZ ;  /* 0x000000ffff007224 */ /* 0x000fe400078e00ff */
[----:B------:R-:W-:-:S05]  /*00f0*/  VIADD R6, R6, 0x1 ;  /* 0x0000000106067836 */ /* 0x000fca0000000000 */
[----:B------:R-:W-:-:S04]  /*0100*/  LOP3.LUT R24, R6, 0xf, RZ, 0xc0, !PT ;  /* 0x0000000f06187812 */ /* 0x000fc800078ec0ff */
[----:B------:R-:W-:Y:S01]  /*0110*/  ISETP.NE.AND P0, PT, R24, RZ, PT ;  /* 0x000000ff1800720c */ /* 0x000fe20003f05270 */
[----:B------:R-:W-:-:S12]  /*0120*/  @!P1 BRA `(.L_x_3) ;  /* 0x0000000000989947 */ /* 0x000fd80003800000 */
[----:B------:R-:W0:Y:S01]  /*0130*/  LDCU.64 UR4, c[0x0][0x380] ;  /* 0x00007000ff0477ac */ /* 0x000e220008000a00 */
[----:B------:R-:W-:Y:S01]  /*0140*/  LOP3.LUT R3, R6, 0x3f0, RZ, 0xc0, !PT ;  /* 0x000003f006037812 */ /* 0x000fe200078ec0ff */
[----:B------:R-:W-:-:S04]  /*0150*/  IMAD.MOV.U32 R0, RZ, RZ, RZ ;  /* 0x000000ffff007224 */ /* 0x000fc800078e00ff */
[----:B------:R-:W-:Y:S01]  /*0160*/  IMAD.MOV R7, RZ, RZ, -R3 ;  /* 0x000000ffff077224 */ /* 0x000fe200078e0a03 */
[----:B0-----:R-:W-:-:S04]  /*0170*/  UIADD3 UR4, UP0, UPT, UR4, 0x20, URZ ;  /* 0x0000002004047890 */ /* 0x001fc8000ff1e0ff */
[----:B------:R-:W-:Y:S02]  /*0180*/  UIADD3.X UR5, UPT, UPT, URZ, UR5, URZ, UP0, !UPT ;  /* 0x00000005ff057290 */ /* 0x000fe400087fe4ff */
[----:B------:R-:W-:-:S04]  /*0190*/  IMAD.U32 R13, RZ, RZ, UR4 ;  /* 0x00000004ff0d7e24 */ /* 0x000fc8000f8e00ff */
[----:B------:R-:W-:-:S07]  /*01a0*/  IMAD.U32 R5, RZ, RZ, UR5 ;  /* 0x00000005ff057e24 */ /* 0x000fce000f8e00ff */
.L_x_4:
[----:B------:R-:W-:-:S05]  /*01b0*/  IMAD.MOV.U32 R4, RZ, RZ, R13 ;  /* 0x000000ffff047224 */ /* 0x000fca00078e000d */
[----:B------:R-:W2:Y:S04]  /*01c0*/  LDG.E R13, desc[UR6][R4.64+-0x20] ;  /* 0xffffe006040d7981 */ /* 0x000ea8000c1e1900 */
[----:B------:R-:W2:Y:S04]  /*01d0*/  LDG.E R12, desc[UR6][R4.64+-0x1c] ;  /* 0xffffe406040c7981 */ /* 0x000ea8000c1e1900 */
[----:B------:R-:W3:Y:S04]  /*01e0*/  LDG.E R15, desc[UR6][R4.64+-0x18] ;  /* 0xffffe806040f7981 */ /* 0x000ee8000c1e1900 */
[----:B------:R-:W3:Y:S04]  /*01f0*/  LDG.E R14, desc[UR6][R4.64+-0x14] ;  /* 0xffffec06040e7981 */ /* 0x000ee8000c1e1900 */
[----:B------:R-:W4:Y:S04]  /*0200*/  LDG.E R17, desc[UR6][R4.64+-0x10] ;  /* 0xfffff00604117981 */ /* 0x000f28000c1e1900 */
[----:B------:R-:W4:Y:S04]  /*0210*/  LDG.E R16, desc[UR6][R4.64+-0xc] ;  /* 0xfffff40604107981 */ /* 0x000f28000c1e1900 */
[----:B------:R-:W5:Y:S04]  /*0220*/  LDG.E R19, desc[UR6][R4.64+-0x8] ;  /* 0xfffff80604137981 */ /* 0x000f68000c1e1900 */
        /* <DEDUP_REMOVED lines=8> */
[----:B------:R0:W5:Y:S01]  /*02b0*/  LDG.E R8, desc[UR6][R4.64+0x1c] ;  /* 0x00001c0604087981 */ /* 0x000162000c1e1900 */
[----:B------:R-:W-:-:S05]  /*02c0*/  VIADD R7, R7, 0x10 ;  /* 0x0000001007077836 */ /* 0x000fca0000000000 */
[----:B------:R-:W-:Y:S02]  /*02d0*/  ISETP.NE.AND P1, PT, R7, RZ, PT ;  /* 0x000000ff0700720c */ /* 0x000fe40003f25270 */
[----:B--2---:R-:W-:Y:S02]  /*02e0*/  IADD3 R12, PT, PT, R12, R13, R0 ;  /* 0x0000000d0c0c7210 */ /* 0x004fe40007ffe000 */
[----:B------:R-:W-:-:S05]  /*02f0*/  IADD3 R13, P2, PT, R4, 0x40, RZ ;  /* 0x00000040040d7810 */ /* 0x000fca0007f5e0ff */
[----:B0-----:R-:W-:Y:S01]  /*0300*/  IMAD.X R5, RZ, RZ, R5, P2 ;  /* 0x000000ffff057224 */ /* 0x001fe200010e0605 */
[----:B---3--:R-:W-:-:S04]  /*0310*/  IADD3 R12, PT, PT, R14, R15, R12 ;  /* 0x0000000f0e0c7210 */ /* 0x008fc80007ffe00c */
[----:B----4-:R-:W-:-:S04]  /*0320*/  IADD3 R12, PT, PT, R16, R17, R12 ;  /* 0x00000011100c7210 */ /* 0x010fc80007ffe00c */
[----:B-----5:R-:W-:-:S04]  /*0330*/  IADD3 R12, PT, PT, R18, R19, R12 ;  /* 0x00000013120c7210 */ /* 0x020fc80007ffe00c */
[----:B------:R-:W-:-:S04]  /*0340*/  IADD3 R12, PT, PT, R20, R21, R12 ;  /* 0x00000015140c7210 */ /* 0x000fc80007ffe00c */
[----:B------:R-:W-:-:S04]  /*0350*/  IADD3 R12, PT, PT, R22, R23, R12 ;  /* 0x00000017160c7210 */ /* 0x000fc80007ffe00c */
[----:B------:R-:W-:-:S04]  /*0360*/  IADD3 R10, PT, PT, R10, R11, R12 ;  /* 0x0000000b0a0a7210 */ /* 0x000fc80007ffe00c */
[----:B------:R-:W-:Y:S01]  /*0370*/  IADD3 R0, PT, PT, R8, R9, R10 ;  /* 0x0000000908007210 */ /* 0x000fe20007ffe00a */
[----:B------:R-:W-:Y:S06]  /*0380*/  @P1 BRA `(.L_x_4) ;  /* 0xfffffffc00881947 */ /* 0x000fec000383ffff */
.L_x_3:
[----:B------:R-:W-:Y:S05]  /*0390*/  BSYNC.RECONVERGENT B1 ;  /* 0x0000000000017941 */ /* 0x000fea0003800200 */
.L_x_2:
[----:B------:R-:W-:Y:S05]  /*03a0*/  @!P0 BRA `(.L_x_1) ;  /* 0x0000000000c08947 */ /* 0x000fea0003800000 */
[----:B------:R-:W-:Y:S01]  /*03b0*/  ISETP.GE.U32.AND P0, PT, R24, 0x8, PT ;  /* 0x000000081800780c */ /* 0x000fe20003f06070 */
[----:B------:R-:W-:Y:S01]  /*03c0*/  BSSY.RECONVERGENT B1, `(.L_x_5) ;  /* 0x0000013000017945 */ /* 0x000fe20003800200 */
[----:B------:R-:W-:-:S04]  /*03d0*/  LOP3.LUT R15, R6, 0x7, RZ, 0xc0, !PT ;  /* 0x00000007060f7812 */ /* 0x000fc800078ec0ff */
[----:B------:R-:W-:-:S07]  /*03e0*/  ISETP.NE.AND P1, PT, R15, RZ, PT ;  /* 0x000000ff0f00720c */ /* 0x000fce0003f25270 */
[----:B------:R-:W-:Y:S06]  /*03f0*/  @!P0 BRA `(.L_x_6) ;  /* 0x00000000003c8947 */ /* 0x000fec0003800000 */
[----:B------:R-:W0:Y:S02]  /*0400*/  LDC.64 R4, c[0x0][0x380] ;  /* 0x0000e000ff047b82 */ /* 0x000e240000000a00 */
[----:B0-----:R-:W-:-:S05]  /*0410*/  IMAD.WIDE.U32 R4, R3, 0x4, R4 ;  /* 0x0000000403047825 */ /* 0x001fca00078e0004 */
[----:B------:R-:W2:Y:S04]  /*0420*/  LDG.E R7, desc[UR6][R4.64] ;  /* 0x0000000604077981 */ /* 0x000ea8000c1e1900 */
[----:B------:R-:W2:Y:S04]  /*0430*/  LDG.E R8, desc[UR6][R4.64+0x4] ;  /* 0x0000040604087981 */ /* 0x000ea8000c1e1900 */
[----:B------:R-:W3:Y:S04]  /*0440*/  LDG.E R10, desc[UR6][R4.64+0x8] ;  /* 0x00000806040a7981 */ /* 0x000ee8000c1e1900 */
[----:B------:R-:W3:Y:S04]  /*0450*/  LDG.E R9, desc[UR6][R4.64+0xc] ;  /* 0x00000c0604097981 */ /* 0x000ee8000c1e1900 */
[----:B------:R-:W4:Y:S04]  /*0460*/  LDG.E R12, desc[UR6][R4.64+0x10] ;  /* 0x00001006040c7981 */ /* 0x000f28000c1e1900 */
[----:B------:R-:W4:Y:S04]  /*0470*/  LDG.E R11, desc[UR6][R4.64+0x14] ;  /* 0x00001406040b7981 */ /* 0x000f28000c1e1900 */
[----:B------:R-:W5:Y:S04]  /*0480*/  LDG.E R14, desc[UR6][R4.64+0x18] ;  /* 0x00001806040e7981 */ /* 0x000f68000c1e1900 */
[----:B------:R-:W5:Y:S01]  /*0490*/  LDG.E R13, desc[UR6][R4.64+0x1c] ;  /* 0x00001c06040d7981 */ /* 0x000f62000c1e1900 */
[----:B------:R-:W-:Y:S01]  /*04a0*/  VIADD R3, R3, 0x8 ;  /* 0x0000000803037836 */ /* 0x000fe20000000000 */
[----:B--2---:R-:W-:-:S04]  /*04b0*/  IADD3 R7, PT, PT, R8, R7, R0 ;  /* 0x0000000708077210 */ /* 0x004fc80007ffe000 */
[----:B---3--:R-:W-:-:S04]  /*04c0*/  IADD3 R7, PT, PT, R9, R10, R7 ;  /* 0x0000000a09077210 */ /* 0x008fc80007ffe007 */
[----:B----4-:R-:W-:-:S04]  /*04d0*/  IADD3 R7, PT, PT, R11, R12, R7 ;  /* 0x0000000c0b077210 */ /* 0x010fc80007ffe007 */
[----:B-----5:R-:W-:-:S07]  /*04e0*/  IADD3 R0, PT, PT, R13, R14, R7 ;  /* 0x0000000e0d007210 */ /* 0x020fce0007ffe007 */
.L_x_6:
[----:B------:R-:W-:Y:S05]  /*04f0*/  BSYNC.RECONVERGENT B1 ;  /* 0x0000000000017941 */ /* 0x000fea0003800200 */
.L_x_5:
        /* <DEDUP_REMOVED lines=11> */
[----:B------:R-:W3:Y:S01]  /*05b0*/  LDG.E R10, desc[UR6][R4.64+0xc] ;  /* 0x00000c06040a7981 */ /* 0x000ee2000c1e1900 */
[----:B------:R-:W-:Y:S01]  /*05c0*/  VIADD R3, R3, 0x4 ;  /* 0x0000000403037836 */ /* 0x000fe20000000000 */
[----:B--2---:R-:W-:-:S04]  /*05d0*/  IADD3 R0, PT, PT, R8, R7, R0 ;  /* 0x0000000708007210 */ /* 0x004fc80007ffe000 */
[----:B---3--:R-:W-:-:S07]  /*05e0*/  IADD3 R0, PT, PT, R10, R9, R0 ;  /* 0x000000090a007210 */ /* 0x008fce0007ffe000 */
.L_x_8:
[----:B------:R-:W-:Y:S05]  /*05f0*/  BSYNC.RECONVERGENT B1 ;  /* 0x0000000000017941 */ /* 0x000fea0003800200 */
.L_x_7:
[----:B------:R-:W-:Y:S05]  /*0600*/  @!P1 BRA `(.L_x_1) ;  /* 0x0000000000289947 */ /* 0x000fea0003800000 */
[----:B------:R-:W0:Y:S01]  /*0610*/  LDC.64 R4, c[0x0][0x380] ;  /* 0x0000e000ff047b82 */ /* 0x000e220000000a00 */
[----:B------:R-:W-:Y:S02]  /*0620*/  IMAD.MOV R6, RZ, RZ, -R6 ;  /* 0x000000ffff067224 */ /* 0x000fe400078e0a06 */
[----:B0-----:R-:W-:-:S07]  /*0630*/  IMAD.WIDE.U32 R4, R3, 0x4, R4 ;  /* 0x0000000403047825 */ /* 0x001fce00078e0004 */
.L_x_9:
[----:B------:R0:W2:Y:S01]  /*0640*/  LDG.E R3, desc[UR6][R4.64] ;  /* 0x0000000604037981 */ /* 0x0000a2000c1e1900 */
[----:B------:R-:W-:-:S05]  /*0650*/  VIADD R6, R6, 0x1 ;  /* 0x0000000106067836 */ /* 0x000fca0000000000 */
[----:B------:R-:W-:Y:S02]  /*0660*/  ISETP.NE.AND P0, PT, R6, RZ, PT ;  /* 0x000000ff0600720c */ /* 0x000fe40003f05270 */
[----:B0-----:R-:W-:-:S05]  /*0670*/  IADD3 R4, P1, PT, R4, 0x4, RZ ;  /* 0x0000000404047810 */ /* 0x001fca0007f3e0ff */
[----:B------:R-:W-:Y:S02]  /*0680*/  IMAD.X R5, RZ, RZ, R5, P1 ;  /* 0x000000ffff057224 */ /* 0x000fe400008e0605 */
[----:B--2---:R-:W-:-:S04]  /*0690*/  IMAD.IADD R0, R3, 0x1, R0 ;  /* 0x0000000103007824 */ /* 0x004fc800078e0200 */
[----:B------:R-:W-:Y:S05]  /*06a0*/  @P0 BRA `(.L_x_9) ;  /* 0xfffffffc00e40947 */ /* 0x000fea000383ffff */
.L_x_1:
[----:B------:R-:W-:Y:S05]  /*06b0*/  BSYNC.RECONVERGENT B0 ;  /* 0x0000000000007941 */ /* 0x000fea0003800200 */
.L_x_0:
[----:B------:R-:W0:Y:S02]  /*06c0*/  LDC.64 R4, c[0x0][0x388] ;  /* 0x0000e200ff047b82 */ /* 0x000e240000000a00 */
[----:B0-----:R-:W-:-:S05]  /*06d0*/  IMAD.WIDE R2, R2, 0x4, R4 ;  /* 0x0000000402027825 */ /* 0x001fca00078e0204 */
[----:B------:R-:W-:Y:S01]  /*06e0*/  STG.E desc[UR6][R2.64], R0 ;  /* 0x0000000002007986 */ /* 0x000fe2000c101906 */
[----:B------:R-:W-:Y:S05]  /*06f0*/  EXIT ;  /* 0x000000000000794d */ /* 0x000fea0003800000 */
.L_x_10:
[----:B------:R-:W-:-:S00]  /*0700*/  BRA `(.L_x_10) ;  /* 0xfffffffc00fc7947 */ /* 0x000fc0000383ffff */
[----:B------:R-:W-:-:S00]  /*0710*/  NOP ;  /* 0x0000000000007918 */ /* 0x000fc00000000000 */
        /* <DEDUP_REMOVED lines=14> */
.L_x_11:


//--------------------- .nv.shared.reserved.0     --------------------------
	.section	.nv.shared.reserved.0,"aw",@nobits
	.weak		__nv_reservedSMEM_offset_0_alias
	.size		__nv_reservedSMEM_offset_0_alias, 0, 64
	.other		__nv_reservedSMEM_offset_0_alias,@"STO_CUDA_RESERVED_SHARED STV_DEFAULT"
__nv_reservedSMEM_offset_0_alias:
	.zero		0
	.zero		64


//--------------------- .nv.constant0._Z4scanPiS_ --------------------------
	.section	.nv.constant0._Z4scanPiS_,"a",@progbits
	.sectionflags	@""
	.align	4
.nv.constant0._Z4scanPiS_:
	.zero		912


//--------------------- SYMBOLS --------------------------

	.type		.nv.reservedSmem.offset0,@object
	.size		.nv.reservedSmem.offset0,0x4
